//
// Generated by NVIDIA NVVM Compiler
//
// Compiler Build ID: CL-36424714
// Cuda compilation tools, release 13.0, V13.0.88
// Based on NVVM 20.0.0
//

.version 9.0
.target sm_100
.address_size 64

	// .globl	_Z12network_stepPfS_i
// _ZZ12network_stepPfS_iE13elmntwise_mul has been demoted

.visible .entry _Z12network_stepPfS_i(
	.param .u64 .ptr .align 1 _Z12network_stepPfS_i_param_0,
	.param .u64 .ptr .align 1 _Z12network_stepPfS_i_param_1,
	.param .u32 _Z12network_stepPfS_i_param_2
)
{
	.reg .pred 	%p<7>;
	.reg .b32 	%r<33>;
	.reg .b32 	%f<24>;
	.reg .b64 	%rd<11>;
	// demoted variable
	.shared .align 4 .b8 _ZZ12network_stepPfS_iE13elmntwise_mul[400];
	ld.param.u64 	%rd3, [_Z12network_stepPfS_i_param_0];
	ld.param.u64 	%rd2, [_Z12network_stepPfS_i_param_1];
	ld.param.u32 	%r3, [_Z12network_stepPfS_i_param_2];
	cvta.to.global.u64 	%rd1, %rd3;
	mov.u32 	%r4, %ctaid.x;
	mov.u32 	%r5, %ntid.x;
	mov.u32 	%r6, %tid.x;
	mad.lo.s32 	%r1, %r4, %r5, %r6;
	mov.u32 	%r7, %ctaid.y;
	mov.u32 	%r8, %ntid.y;
	mov.u32 	%r9, %tid.y;
	mad.lo.s32 	%r10, %r7, %r8, %r9;
	setp.gt.s32 	%p1, %r1, 9;
	setp.gt.u32 	%p2, %r10, 9;
	or.pred  	%p3, %p1, %p2;
	@%p3 bra 	$L__BB0_2;
	cvta.to.global.u64 	%rd4, %rd2;
	add.s32 	%r11, %r3, -1;
	mul.hi.s32 	%r12, %r11, 1717986919;
	shr.u32 	%r13, %r12, 31;
	shr.s32 	%r14, %r12, 3;
	add.s32 	%r15, %r14, %r13;
	mul.lo.s32 	%r16, %r15, 20;
	sub.s32 	%r17, %r11, %r16;
	mad.lo.s32 	%r18, %r17, 10, %r1;
	mul.wide.s32 	%rd5, %r18, 4;
	add.s64 	%rd6, %rd1, %rd5;
	ld.global.f32 	%f1, [%rd6];
	mad.lo.s32 	%r19, %r1, 10, %r10;
	mul.wide.s32 	%rd7, %r19, 4;
	add.s64 	%rd8, %rd4, %rd7;
	ld.global.f32 	%f2, [%rd8];
	mul.f32 	%f3, %f1, %f2;
	shl.b32 	%r20, %r19, 2;
	mov.u32 	%r21, _ZZ12network_stepPfS_iE13elmntwise_mul;
	add.s32 	%r22, %r21, %r20;
	st.shared.f32 	[%r22], %f3;
$L__BB0_2:
	setp.gt.s32 	%p4, %r1, 9;
	bar.sync 	0;
	setp.ne.s32 	%p5, %r10, 0;
	or.pred  	%p6, %p4, %p5;
	@%p6 bra 	$L__BB0_4;
	mul.hi.s32 	%r23, %r3, 1717986919;
	shr.u32 	%r24, %r23, 31;
	shr.s32 	%r25, %r23, 3;
	add.s32 	%r26, %r25, %r24;
	mul.lo.s32 	%r27, %r26, 20;
	sub.s32 	%r28, %r3, %r27;
	mad.lo.s32 	%r29, %r28, 10, %r1;
	mul.wide.s32 	%rd9, %r29, 4;
	add.s64 	%rd10, %rd1, %rd9;
	shl.b32 	%r30, %r1, 2;
	mov.u32 	%r31, _ZZ12network_stepPfS_iE13elmntwise_mul;
	add.s32 	%r32, %r31, %r30;
	ld.shared.f32 	%f4, [%r32];
	add.f32 	%f5, %f4, 0f00000000;
	ld.shared.f32 	%f6, [%r32+40];
	add.f32 	%f7, %f6, %f5;
	ld.shared.f32 	%f8, [%r32+80];
	add.f32 	%f9, %f8, %f7;
	ld.shared.f32 	%f10, [%r32+120];
	add.f32 	%f11, %f10, %f9;
	ld.shared.f32 	%f12, [%r32+160];
	add.f32 	%f13, %f12, %f11;
	ld.shared.f32 	%f14, [%r32+200];
	add.f32 	%f15, %f14, %f13;
	ld.shared.f32 	%f16, [%r32+240];
	add.f32 	%f17, %f16, %f15;
	ld.shared.f32 	%f18, [%r32+280];
	add.f32 	%f19, %f18, %f17;
	ld.shared.f32 	%f20, [%r32+320];
	add.f32 	%f21, %f20, %f19;
	ld.shared.f32 	%f22, [%r32+360];
	add.f32 	%f23, %f22, %f21;
	st.global.f32 	[%rd10], %f23;
$L__BB0_4:
	ret;

}


// ===== COMPILED SASS (sm_100) =====

	.target	sm_100

	.elftype	@"ET_EXEC"


//--------------------- .note.nv.tkinfo           --------------------------
	.section	.note.nv.tkinfo,"",@"SHT_NOTE"
	.sectionflags	@"SHF_NOTE_NV_TKINFO"
	.tkinfo
        /*0018*/ 	.word	0x00000002
        /*0030*/ 	.string	""
        /*0030*/ 	.string	"ptxas"
        /*0030*/ 	.string	"Cuda compilation tools, release 13.0, V13.0.88"
        /*0030*/ 	.string	"Build cuda_13.0.r13.0/compiler.36424714_0"
        /*0030*/ 	.string	"-arch sm_100 -m 64 "



//--------------------- .note.nv.cuinfo           --------------------------
	.section	.note.nv.cuinfo,"",@"SHT_NOTE"
	.sectionflags	@"SHF_NOTE_NV_CUINFO"
        /*0018*/ 	.short	0x0002
        /*001a*/ 	.short	0x0064
        /*001c*/ 	.short	0x0082
	.zero		2


//--------------------- .nv.info                  --------------------------
	.section	.nv.info,"",@"SHT_CUDA_INFO"
	.align	4


	//----- nvinfo : EIATTR_REGCOUNT
	.align		4
        /*0000*/ 	.byte	0x04, 0x2f
        /*0002*/ 	.short	(.L_1 - .L_0)
	.align		4
.L_0:
        /*0004*/ 	.word	index@(_Z12network_stepPfS_i)
        /*0008*/ 	.word	0x00000014


	//----- nvinfo : EIATTR_FRAME_SIZE
	.align		4
.L_1:
        /*000c*/ 	.byte	0x04, 0x11
        /*000e*/ 	.short	(.L_3 - .L_2)
	.align		4
.L_2:
        /*0010*/ 	.word	index@(_Z12network_stepPfS_i)
        /*0014*/ 	.word	0x00000000


	//----- nvinfo : EIATTR_MIN_STACK_SIZE
	.align		4
.L_3:
        /*0018*/ 	.byte	0x04, 0x12
        /*001a*/ 	.short	(.L_5 - .L_4)
	.align		4
.L_4:
        /*001c*/ 	.word	index@(_Z12network_stepPfS_i)
        /*0020*/ 	.word	0x00000000
.L_5:


//--------------------- .nv.compat                --------------------------
	.section	.nv.compat,"",@"SHT_CUDA_COMPAT_INFO"
	.align	4
        /*0000*/ 	.byte	0x02, 0x09, 0x00, 0x00, 0x02, 0x02, 0x01, 0x00, 0x02, 0x05, 0x05, 0x00, 0x03, 0x07, 0x01, 0x01
        /*0010*/ 	.byte	0x02, 0x03, 0x00, 0x00, 0x02, 0x06, 0x01, 0x00, 0x04, 0x0b, 0x08, 0x00, 0x09, 0x00, 0x00, 0x00
        /*0020*/ 	.byte	0x00, 0x00, 0x00, 0x00


//--------------------- .nv.info._Z12network_stepPfS_i --------------------------
	.section	.nv.info._Z12network_stepPfS_i,"",@"SHT_CUDA_INFO"
	.sectionflags	@""
	.align	4


	//----- nvinfo : EIATTR_CUDA_API_VERSION
	.align		4
        /*0000*/ 	.byte	0x04, 0x37
        /*0002*/ 	.short	(.L_7 - .L_6)
.L_6:
        /*0004*/ 	.word	0x00000082


	//----- nvinfo : EIATTR_KPARAM_INFO
	.align		4
.L_7:
        /*0008*/ 	.byte	0x04, 0x17
        /*000a*/ 	.short	(.L_9 - .L_8)
.L_8:
        /*000c*/ 	.word	0x00000000
        /*0010*/ 	.short	0x0002
        /*0012*/ 	.short	0x0010
        /*0014*/ 	.byte	0x00, 0xf0, 0x11, 0x00


	//----- nvinfo : EIATTR_KPARAM_INFO
	.align		4
.L_9:
        /*0018*/ 	.byte	0x04, 0x17
        /*001a*/ 	.short	(.L_11 - .L_10)
.L_10:
        /*001c*/ 	.word	0x00000000
        /*0020*/ 	.short	0x0001
        /*0022*/ 	.short	0x0008
        /*0024*/ 	.byte	0x00, 0xf5, 0x21, 0x00


	//----- nvinfo : EIATTR_KPARAM_INFO
	.align		4
.L_11:
        /*0028*/ 	.byte	0x04, 0x17
        /*002a*/ 	.short	(.L_13 - .L_12)
.L_12:
        /*002c*/ 	.word	0x00000000
        /*0030*/ 	.short	0x0000
        /*0032*/ 	.short	0x0000
        /*0034*/ 	.byte	0x00, 0xf5, 0x21, 0x00


	//----- nvinfo : EIATTR_SPARSE_MMA_MASK
	.align		4
.L_13:
        /*0038*/ 	.byte	0x03, 0x50
        /*003a*/ 	.short	0x0000


	//----- nvinfo : EIATTR_MAXREG_COUNT
	.align		4
        /*003c*/ 	.byte	0x03, 0x1b
        /*003e*/ 	.short	0x00ff


	//----- nvinfo : EIATTR_NUM_BARRIERS
	.align		4
        /*0040*/ 	.byte	0x02, 0x4c
        /*0042*/ 	.byte	0x01
	.zero		1


	//----- nvinfo : EIATTR_MERCURY_ISA_VERSION
	.align		4
        /*0044*/ 	.byte	0x03, 0x5f
        /*0046*/ 	.short	0x0101


	//----- nvinfo : EIATTR_VRC_CTA_INIT_COUNT
	.align		4
        /*0048*/ 	.byte	0x02, 0x4a
	.zero		1
	.zero		1


	//----- nvinfo : EIATTR_EXIT_INSTR_OFFSETS
	.align		4
        /*004c*/ 	.byte	0x04, 0x1c
        /*004e*/ 	.short	(.L_15 - .L_14)


	//   ....[0]....
.L_14:
        /*0050*/ 	.word	0x00000260


	//   ....[1]....
        /*0054*/ 	.word	0x00000480


	//----- nvinfo : EIATTR_CRS_STACK_SIZE
	.align		4
.L_15:
        /*0058*/ 	.byte	0x04, 0x1e
        /*005a*/ 	.short	(.L_17 - .L_16)
.L_16:
        /*005c*/ 	.word	0x00000000


	//----- nvinfo : EIATTR_CBANK_PARAM_SIZE
	.align		4
.L_17:
        /*0060*/ 	.byte	0x03, 0x19
        /*0062*/ 	.short	0x0014


	//----- nvinfo : EIATTR_PARAM_CBANK
	.align		4
        /*0064*/ 	.byte	0x04, 0x0a
        /*0066*/ 	.short	(.L_19 - .L_18)
	.align		4
.L_18:
        /*0068*/ 	.word	index@(.nv.constant0._Z12network_stepPfS_i)
        /*006c*/ 	.short	0x0380
        /*006e*/ 	.short	0x0014


	//----- nvinfo : EIATTR_SW_WAR
	.align		4
.L_19:
        /*0070*/ 	.byte	0x04, 0x36
        /*0072*/ 	.short	(.L_21 - .L_20)
.L_20:
        /*0074*/ 	.word	0x00000008
.L_21:


//--------------------- .nv.callgraph             --------------------------
	.section	.nv.callgraph,"",@"SHT_CUDA_CALLGRAPH"
	.align	4
	.sectionentsize	8
	.align		4
        /*0000*/ 	.word	0x00000000
	.align		4
        /*0004*/ 	.word	0xffffffff
	.align		4
        /*0008*/ 	.word	0x00000000
	.align		4
        /*000c*/ 	.word	0xfffffffe
	.align		4
        /*0010*/ 	.word	0x00000000
	.align		4
        /*0014*/ 	.word	0xfffffffd
	.align		4
        /*0018*/ 	.word	0x00000000
	.align		4
        /*001c*/ 	.word	0xfffffffc


//--------------------- .text._Z12network_stepPfS_i --------------------------
	.section	.text._Z12network_stepPfS_i,"ax",@progbits
	.align	128
        .global         _Z12network_stepPfS_i
        .type           _Z12network_stepPfS_i,@function
        .size           _Z12network_stepPfS_i,(.L_x_3 - _Z12network_stepPfS_i)
        .other          _Z12network_stepPfS_i,@"STO_CUDA_ENTRY STV_DEFAULT"
_Z12network_stepPfS_i:
.text._Z12network_stepPfS_i:
[----:B------:R-:W-:Y:S01]  /*0000*/  LDC R1, c[0x0][0x37c] ;  /* 0x0000df00ff017b82 */ /* 0x000fe20000000800 */
[----:B------:R-:W0:Y:S07]  /*0010*/  S2R R2, SR_TID.Y ;  /* 0x0000000000027919 */ /* 0x000e2e0000002200 */
[----:B------:R-:W1:Y:S01]  /*0020*/  LDC R0, c[0x0][0x360] ;  /* 0x0000d800ff007b82 */ /* 0x000e620000000800 */
[----:B------:R-:W2:Y:S01]  /*0030*/  LDCU.64 UR6, c[0x0][0x358] ;  /* 0x00006b00ff0677ac */ /* 0x000ea20008000a00 */
[----:B------:R-:W-:Y:S01]  /*0040*/  BSSY.RECONVERGENT B0, `(.L_x_0) ;  /* 0x0000020000007945 */ /* 0x000fe20003800200 */
[----:B------:R-:W1:Y:S05]  /*0050*/  S2R R3, SR_TID.X ;  /* 0x0000000000037919 */ /* 0x000e6a0000002100 */
[----:B------:R-:W0:Y:S08]  /*0060*/  S2UR UR5, SR_CTAID.Y ;  /* 0x00000000000579c3 */ /* 0x000e300000002600 */
[----:B------:R-:W0:Y:S08]  /*0070*/  LDC R7, c[0x0][0x364] ;  /* 0x0000d900ff077b82 */ /* 0x000e300000000800 */
[----:B------:R-:W1:Y:S01]  /*0080*/  S2UR UR4, SR_CTAID.X ;  /* 0x00000000000479c3 */ /* 0x000e620000002500 */
[----:B0-----:R-:W-:-:S05]  /*0090*/  IMAD R7, R7, UR5, R2 ;  /* 0x0000000507077c24 */ /* 0x001fca000f8e0202 */
[C---:B------:R-:W-:Y:S02]  /*00a0*/  ISETP.GT.U32.AND P1, PT, R7.reuse, 0x9, PT ;  /* 0x000000090700780c */ /* 0x040fe40003f24070 */
[----:B------:R-:W-:Y:S01]  /*00b0*/  ISETP.NE.AND P0, PT, R7, RZ, PT ;  /* 0x000000ff0700720c */ /* 0x000fe20003f05270 */
[----:B-1----:R-:W-:-:S05]  /*00c0*/  IMAD R0, R0, UR4, R3 ;  /* 0x0000000400007c24 */ /* 0x002fca000f8e0203 */
[C---:B------:R-:W-:Y:S02]  /*00d0*/  ISETP.GT.OR P1, PT, R0.reuse, 0x9, P1 ;  /* 0x000000090000780c */ /* 0x040fe40000f24670 */
[----:B------:R-:W-:-:S11]  /*00e0*/  ISETP.GT.OR P0, PT, R0, 0x9, P0 ;  /* 0x000000090000780c */ /* 0x000fd60000704670 */
[----:B--2---:R-:W-:Y:S05]  /*00f0*/  @P1 BRA `(.L_x_1) ;  /* 0x0000000000501947 */ /* 0x004fea0003800000 */
[----:B------:R-:W0:Y:S01]  /*0100*/  LDC R6, c[0x0][0x390] ;  /* 0x0000e400ff067b82 */ /* 0x000e220000000800 */
[----:B------:R-:W-:-:S07]  /*0110*/  IMAD R7, R0, 0xa, R7 ;  /* 0x0000000a00077824 */ /* 0x000fce00078e0207 */
[----:B------:R-:W1:Y:S08]  /*0120*/  LDC.64 R4, c[0x0][0x388] ;  /* 0x0000e200ff047b82 */ /* 0x000e700000000a00 */
[----:B------:R-:W2:Y:S01]  /*0130*/  LDC.64 R2, c[0x0][0x380] ;  /* 0x0000e000ff027b82 */ /* 0x000ea20000000a00 */
[----:B0-----:R-:W-:-:S05]  /*0140*/  IADD3 R6, PT, PT, R6, -0x1, RZ ;  /* 0xffffffff06067810 */ /* 0x001fca0007ffe0ff */
[----:B------:R-:W-:-:S04]  /*0150*/  IMAD.HI R8, R6, 0x66666667, RZ ;  /* 0x6666666706087827 */ /* 0x000fc800078e02ff */
[----:B-1----:R-:W-:Y:S01]  /*0160*/  IMAD.WIDE R4, R7, 0x4, R4 ;  /* 0x0000000407047825 */ /* 0x002fe200078e0204 */
[----:B------:R-:W-:-:S04]  /*0170*/  SHF.R.U32.HI R9, RZ, 0x1f, R8 ;  /* 0x0000001fff097819 */ /* 0x000fc80000011608 */
[----:B------:R-:W-:Y:S01]  /*0180*/  LEA.HI.SX32 R9, R8, R9, 0x1d ;  /* 0x0000000908097211 */ /* 0x000fe200078feaff */
[----:B------:R-:W3:Y:S04]  /*0190*/  LDG.E R5, desc[UR6][R4.64] ;  /* 0x0000000604057981 */ /* 0x000ee8000c1e1900 */
[----:B------:R-:W-:-:S04]  /*01a0*/  IMAD R9, R9, -0x14, R6 ;  /* 0xffffffec09097824 */ /* 0x000fc800078e0206 */
[----:B------:R-:W-:-:S04]  /*01b0*/  IMAD R9, R9, 0xa, R0 ;  /* 0x0000000a09097824 */ /* 0x000fc800078e0200 */
[----:B--2---:R-:W-:-:S06]  /*01c0*/  IMAD.WIDE R2, R9, 0x4, R2 ;  /* 0x0000000409027825 */ /* 0x004fcc00078e0202 */
[----:B------:R-:W3:Y:S01]  /*01d0*/  LDG.E R2, desc[UR6][R2.64] ;  /* 0x0000000602027981 */ /* 0x000ee2000c1e1900 */
[----:B------:R-:W0:Y:S01]  /*01e0*/  S2UR UR5, SR_CgaCtaId ;  /* 0x00000000000579c3 */ /* 0x000e220000008800 */
[----:B------:R-:W-:Y:S02]  /*01f0*/  UMOV UR4, 0x400 ;  /* 0x0000040000047882 */ /* 0x000fe40000000000 */
[----:B0-----:R-:W-:-:S06]  /*0200*/  ULEA UR4, UR5, UR4, 0x18 ;  /* 0x0000000405047291 */ /* 0x001fcc000f8ec0ff */
[----:B------:R-:W-:Y:S01]  /*0210*/  LEA R7, R7, UR4, 0x2 ;  /* 0x0000000407077c11 */ /* 0x000fe2000f8e10ff */
[----:B---3--:R-:W-:-:S05]  /*0220*/  FMUL R6, R2, R5 ;  /* 0x0000000502067220 */ /* 0x008fca0000400000 */
[----:B------:R0:W-:Y:S02]  /*0230*/  STS [R7], R6 ;  /* 0x0000000607007388 */ /* 0x0001e40000000800 */
.L_x_1:
[----:B------:R-:W-:Y:S05]  /*0240*/  BSYNC.RECONVERGENT B0 ;  /* 0x0000000000007941 */ /* 0x000fea0003800200 */
.L_x_0:
[----:B------:R-:W-:Y:S06]  /*0250*/  BAR.SYNC.DEFER_BLOCKING 0x0 ;  /* 0x0000000000007b1d */ /* 0x000fec0000010000 */
[----:B------:R-:W-:Y:S05]  /*0260*/  @P0 EXIT ;  /* 0x000000000000094d */ /* 0x000fea0003800000 */
[----:B------:R-:W1:Y:S01]  /*0270*/  S2UR UR5, SR_CgaCtaId ;  /* 0x00000000000579c3 */ /* 0x000e620000008800 */
[----:B------:R-:W-:-:S07]  /*0280*/  UMOV UR4, 0x400 ;  /* 0x0000040000047882 */ /* 0x000fce0000000000 */
[----:B------:R-:W2:Y:S01]  /*0290*/  LDC R17, c[0x0][0x390] ;  /* 0x0000e400ff117b82 */ /* 0x000ea20000000800 */
[----:B-1----:R-:W-:-:S06]  /*02a0*/  ULEA UR4, UR5, UR4, 0x18 ;  /* 0x0000000405047291 */ /* 0x002fcc000f8ec0ff */
[----:B0-----:R-:W-:-:S05]  /*02b0*/  LEA R7, R0, UR4, 0x2 ;  /* 0x0000000400077c11 */ /* 0x001fca000f8e10ff */
[----:B------:R-:W0:Y:S04]  /*02c0*/  LDS R2, [R7] ;  /* 0x0000000007027984 */ /* 0x000e280000000800 */
[----:B------:R-:W1:Y:S04]  /*02d0*/  LDS R3, [R7+0x28] ;  /* 0x0000280007037984 */ /* 0x000e680000000800 */
[----:B------:R-:W3:Y:S04]  /*02e0*/  LDS R5, [R7+0x50] ;  /* 0x0000500007057984 */ /* 0x000ee80000000800 */
[----:B------:R-:W4:Y:S04]  /*02f0*/  LDS R6, [R7+0x78] ;  /* 0x0000780007067984 */ /* 0x000f280000000800 */
[----:B------:R-:W5:Y:S04]  /*0300*/  LDS R9, [R7+0xa0] ;  /* 0x0000a00007097984 */ /* 0x000f680000000800 */
[----:B------:R-:W5:Y:S04]  /*0310*/  LDS R8, [R7+0xc8] ;  /* 0x0000c80007087984 */ /* 0x000f680000000800 */
[----:B------:R-:W5:Y:S04]  /*0320*/  LDS R11, [R7+0xf0] ;  /* 0x0000f000070b7984 */ /* 0x000f680000000800 */
[----:B------:R-:W5:Y:S04]  /*0330*/  LDS R13, [R7+0x118] ;  /* 0x00011800070d7984 */ /* 0x000f680000000800 */
[----:B------:R-:W5:Y:S04]  /*0340*/  LDS R15, [R7+0x140] ;  /* 0x00014000070f7984 */ /* 0x000f680000000800 */
[----:B------:R-:W5:Y:S01]  /*0350*/  LDS R4, [R7+0x168] ;  /* 0x0001680007047984 */ /* 0x000f620000000800 */
[----:B0-----:R-:W-:-:S04]  /*0360*/  FADD R2, RZ, R2 ;  /* 0x00000002ff027221 */ /* 0x001fc80000000000 */
[----:B-1----:R-:W-:-:S04]  /*0370*/  FADD R2, R2, R3 ;  /* 0x0000000302027221 */ /* 0x002fc80000000000 */
[----:B---3--:R-:W-:Y:S02]  /*0380*/  FADD R5, R2, R5 ;  /* 0x0000000502057221 */ /* 0x008fe40000000000 */
[----:B------:R-:W0:Y:S02]  /*0390*/  LDC.64 R2, c[0x0][0x380] ;  /* 0x0000e000ff027b82 */ /* 0x000e240000000a00 */
[----:B----4-:R-:W-:Y:S01]  /*03a0*/  FADD R6, R5, R6 ;  /* 0x0000000605067221 */ /* 0x010fe20000000000 */
[----:B--2---:R-:W-:-:S04]  /*03b0*/  IMAD.HI R5, R17, 0x66666667, RZ ;  /* 0x6666666711057827 */ /* 0x004fc800078e02ff */
[----:B-----5:R-:W-:Y:S01]  /*03c0*/  FADD R9, R6, R9 ;  /* 0x0000000906097221 */ /* 0x020fe20000000000 */
[----:B------:R-:W-:-:S03]  /*03d0*/  SHF.R.U32.HI R6, RZ, 0x1f, R5 ;  /* 0x0000001fff067819 */ /* 0x000fc60000011605 */
[----:B------:R-:W-:Y:S01]  /*03e0*/  FADD R8, R9, R8 ;  /* 0x0000000809087221 */ /* 0x000fe20000000000 */
[----:B------:R-:W-:-:S03]  /*03f0*/  LEA.HI.SX32 R6, R5, R6, 0x1d ;  /* 0x0000000605067211 */ /* 0x000fc600078feaff */
[----:B------:R-:W-:Y:S02]  /*0400*/  FADD R8, R8, R11 ;  /* 0x0000000b08087221 */ /* 0x000fe40000000000 */
[----:B------:R-:W-:Y:S02]  /*0410*/  IMAD R5, R6, -0x14, R17 ;  /* 0xffffffec06057824 */ /* 0x000fe400078e0211 */
[----:B------:R-:W-:Y:S02]  /*0420*/  FADD R8, R8, R13 ;  /* 0x0000000d08087221 */ /* 0x000fe40000000000 */
[----:B------:R-:W-:Y:S02]  /*0430*/  IMAD R5, R5, 0xa, R0 ;  /* 0x0000000a05057824 */ /* 0x000fe400078e0200 */
[----:B------:R-:W-:Y:S02]  /*0440*/  FADD R15, R8, R15 ;  /* 0x0000000f080f7221 */ /* 0x000fe40000000000 */
[----:B0-----:R-:W-:-:S04]  /*0450*/  IMAD.WIDE R2, R5, 0x4, R2 ;  /* 0x0000000405027825 */ /* 0x001fc800078e0202 */
[----:B------:R-:W-:-:S05]  /*0460*/  FADD R15, R15, R4 ;  /* 0x000000040f0f7221 */ /* 0x000fca0000000000 */
[----:B------:R-:W-:Y:S01]  /*0470*/  STG.E desc[UR6][R2.64], R15 ;  /* 0x0000000f02007986 */ /* 0x000fe2000c101906 */
[----:B------:R-:W-:Y:S05]  /*0480*/  EXIT ;  /* 0x000000000000794d */ /* 0x000fea0003800000 */
.L_x_2:
[----:B------:R-:W-:-:S00]  /*0490*/  BRA `(.L_x_2) ;  /* 0xfffffffc00fc7947 */ /* 0x000fc0000383ffff */
[----:B------:R-:W-:-:S00]  /*04a0*/  NOP ;  /* 0x0000000000007918 */ /* 0x000fc00000000000 */
        /* <DEDUP_REMOVED lines=13> */
.L_x_3:


//--------------------- .nv.shared._Z12network_stepPfS_i --------------------------
	.section	.nv.shared._Z12network_stepPfS_i,"aw",@nobits
	.sectionflags	@""
	.align	4
.nv.shared._Z12network_stepPfS_i:
	.zero		1424


//--------------------- .nv.shared.reserved.0     --------------------------
	.section	.nv.shared.reserved.0,"aw",@nobits
	.weak		__nv_reservedSMEM_offset_0_alias
	.size		__nv_reservedSMEM_offset_0_alias, 0, 64
	.other		__nv_reservedSMEM_offset_0_alias,@"STO_CUDA_RESERVED_SHARED STV_DEFAULT"
__nv_reservedSMEM_offset_0_alias:
	.zero		0
	.zero		64


//--------------------- .nv.constant0._Z12network_stepPfS_i --------------------------
	.section	.nv.constant0._Z12network_stepPfS_i,"a",@progbits
	.sectionflags	@""
	.align	4
.nv.constant0._Z12network_stepPfS_i:
	.zero		916


//--------------------- SYMBOLS --------------------------

	.type		.nv.reservedSmem.offset0,@object
	.size		.nv.reservedSmem.offset0,0x4
	.type		.nv.reservedSmem.cap,@object
	.size		.nv.reservedSmem.cap,0x4
